	.headerflags	@"EF_CUDA_TEXMODE_UNIFIED EF_CUDA_64BIT_ADDRESS EF_CUDA_ACCELERATORS EF_CUDA_SM90 EF_CUDA_VIRTUAL_SM(EF_CUDA_SM90)"
	.elftype	@"ET_EXEC"


//--------------------- .nv.info                  --------------------------
	.section	.nv.info,"",@"SHT_CUDA_INFO"
	.align	4


	//----- nvinfo : EIATTR_REGCOUNT
	.align		4
        /*0000*/ 	.byte	0x04, 0x2f
        /*0002*/ 	.short	(.L_3 - .L_2)
	.align		4
.L_2:
        /*0004*/ 	.word	index@(triton_poi_fused_cat_14)
        /*0008*/ 	.word	0x0000001a


	//----- nvinfo : EIATTR_MIN_STACK_SIZE
	.align		4
.L_3:
        /*000c*/ 	.byte	0x04, 0x12
        /*000e*/ 	.short	(.L_5 - .L_4)
	.align		4
.L_4:
        /*0010*/ 	.word	index@(triton_poi_fused_cat_14)
        /*0014*/ 	.word	0x00000000


	//----- nvinfo : EIATTR_FRAME_SIZE
	.align		4
.L_5:
        /*0018*/ 	.byte	0x04, 0x11
        /*001a*/ 	.short	(.L_7 - .L_6)
	.align		4
.L_6:
        /*001c*/ 	.word	index@(triton_poi_fused_cat_14)
        /*0020*/ 	.word	0x00000000


	//----- nvinfo : EIATTR_MIN_STACK_SIZE
	.align		4
.L_7:
        /*0024*/ 	.byte	0x04, 0x12
        /*0026*/ 	.short	(.L_9 - .L_8)
	.align		4
.L_8:
        /*0028*/ 	.word	index@(triton_poi_fused_cat_14)
        /*002c*/ 	.word	0x00000000
.L_9:


//--------------------- .nv.info.triton_poi_fused_cat_14 --------------------------
	.section	.nv.info.triton_poi_fused_cat_14,"",@"SHT_CUDA_INFO"
	.sectionflags	@""
	.align	4


	//----- nvinfo : EIATTR_CUDA_API_VERSION
	.align		4
        /*0000*/ 	.byte	0x04, 0x37
        /*0002*/ 	.short	(.L_11 - .L_10)
.L_10:
        /*0004*/ 	.word	0x0000007c


	//----- nvinfo : EIATTR_KPARAM_INFO
	.align		4
.L_11:
        /*0008*/ 	.byte	0x04, 0x17
        /*000a*/ 	.short	(.L_13 - .L_12)
.L_12:
        /*000c*/ 	.word	0x00000000
        /*0010*/ 	.short	0x0007
        /*0012*/ 	.short	0x0038
        /*0014*/ 	.byte	0x00, 0xf0, 0x11, 0x00


	//----- nvinfo : EIATTR_KPARAM_INFO
	.align		4
.L_13:
        /*0018*/ 	.byte	0x04, 0x17
        /*001a*/ 	.short	(.L_15 - .L_14)
.L_14:
        /*001c*/ 	.word	0x00000000
        /*0020*/ 	.short	0x0006
        /*0022*/ 	.short	0x0030
        /*0024*/ 	.byte	0x00, 0xf4, 0x21, 0x00


	//----- nvinfo : EIATTR_KPARAM_INFO
	.align		4
.L_15:
        /*0028*/ 	.byte	0x04, 0x17
        /*002a*/ 	.short	(.L_17 - .L_16)
.L_16:
        /*002c*/ 	.word	0x00000000
        /*0030*/ 	.short	0x0005
        /*0032*/ 	.short	0x0028
        /*0034*/ 	.byte	0x00, 0xf4, 0x21, 0x00


	//----- nvinfo : EIATTR_KPARAM_INFO
	.align		4
.L_17:
        /*0038*/ 	.byte	0x04, 0x17
        /*003a*/ 	.short	(.L_19 - .L_18)
.L_18:
        /*003c*/ 	.word	0x00000000
        /*0040*/ 	.short	0x0004
        /*0042*/ 	.short	0x0020
        /*0044*/ 	.byte	0x00, 0xf4, 0x21, 0x00


	//----- nvinfo : EIATTR_KPARAM_INFO
	.align		4
.L_19:
        /*0048*/ 	.byte	0x04, 0x17
        /*004a*/ 	.short	(.L_21 - .L_20)
.L_20:
        /*004c*/ 	.word	0x00000000
        /*0050*/ 	.short	0x0003
        /*0052*/ 	.short	0x0018
        /*0054*/ 	.byte	0x00, 0xf4, 0x21, 0x00


	//----- nvinfo : EIATTR_KPARAM_INFO
	.align		4
.L_21:
        /*0058*/ 	.byte	0x04, 0x17
        /*005a*/ 	.short	(.L_23 - .L_22)
.L_22:
        /*005c*/ 	.word	0x00000000
        /*0060*/ 	.short	0x0002
        /*0062*/ 	.short	0x0010
        /*0064*/ 	.byte	0x00, 0xf4, 0x21, 0x00


	//----- nvinfo : EIATTR_KPARAM_INFO
	.align		4
.L_23:
        /*0068*/ 	.byte	0x04, 0x17
        /*006a*/ 	.short	(.L_25 - .L_24)
.L_24:
        /*006c*/ 	.word	0x00000000
        /*0070*/ 	.short	0x0001
        /*0072*/ 	.short	0x0008
        /*0074*/ 	.byte	0x00, 0xf4, 0x21, 0x00


	//----- nvinfo : EIATTR_KPARAM_INFO
	.align		4
.L_25:
        /*0078*/ 	.byte	0x04, 0x17
        /*007a*/ 	.short	(.L_27 - .L_26)
.L_26:
        /*007c*/ 	.word	0x00000000
        /*0080*/ 	.short	0x0000
        /*0082*/ 	.short	0x0000
        /*0084*/ 	.byte	0x00, 0xf4, 0x21, 0x00


	//----- nvinfo : EIATTR_SPARSE_MMA_MASK
	.align		4
.L_27:
        /*0088*/ 	.byte	0x03, 0x50
        /*008a*/ 	.short	0x0000


	//----- nvinfo : EIATTR_MAXREG_COUNT
	.align		4
        /*008c*/ 	.byte	0x03, 0x1b
        /*008e*/ 	.short	0x00ff


	//----- nvinfo : EIATTR_EXIT_INSTR_OFFSETS
	.align		4
        /*0090*/ 	.byte	0x04, 0x1c
        /*0092*/ 	.short	(.L_29 - .L_28)


	//   ....[0]....
.L_28:
        /*0094*/ 	.word	0x000007b0


	//   ....[1]....
        /*0098*/ 	.word	0x000007d0


	//----- nvinfo : EIATTR_REQNTID
	.align		4
.L_29:
        /*009c*/ 	.byte	0x04, 0x10
        /*009e*/ 	.short	(.L_31 - .L_30)
.L_30:
        /*00a0*/ 	.word	0x00000100
        /*00a4*/ 	.word	0x00000001
        /*00a8*/ 	.word	0x00000001


	//----- nvinfo : EIATTR_CBANK_PARAM_SIZE
	.align		4
.L_31:
        /*00ac*/ 	.byte	0x03, 0x19
        /*00ae*/ 	.short	0x003c


	//----- nvinfo : EIATTR_PARAM_CBANK
	.align		4
        /*00b0*/ 	.byte	0x04, 0x0a
        /*00b2*/ 	.short	(.L_33 - .L_32)
	.align		4
.L_32:
        /*00b4*/ 	.word	index@(.nv.constant0.triton_poi_fused_cat_14)
        /*00b8*/ 	.short	0x0210
        /*00ba*/ 	.short	0x003c


	//----- nvinfo : EIATTR_SW_WAR
	.align		4
.L_33:
        /*00bc*/ 	.byte	0x04, 0x36
        /*00be*/ 	.short	(.L_35 - .L_34)
.L_34:
        /*00c0*/ 	.word	0x00000008
.L_35:


//--------------------- .nv.callgraph             --------------------------
	.section	.nv.callgraph,"",@"SHT_CUDA_CALLGRAPH"
	.align	4
	.sectionentsize	8
	.align		4
        /*0000*/ 	.word	0x00000000
	.align		4
        /*0004*/ 	.word	0xffffffff
	.align		4
        /*0008*/ 	.word	0x00000000
	.align		4
        /*000c*/ 	.word	0xfffffffe
	.align		4
        /*0010*/ 	.word	0x00000000
	.align		4
        /*0014*/ 	.word	0xfffffffd
	.align		4
        /*0018*/ 	.word	0x00000000
	.align		4
        /*001c*/ 	.word	0xfffffffc


//--------------------- .nv.constant4             --------------------------
	.section	.nv.constant4,"a",@progbits
	.align	8
	.align		8
.nv.constant4:
        /*0000*/ 	.dword	_$_str
	.align		8
        /*0008*/ 	.dword	_$_str_$_2


//--------------------- .text.triton_poi_fused_cat_14 --------------------------
	.section	.text.triton_poi_fused_cat_14,"ax",@progbits
	.align	128
        .global         triton_poi_fused_cat_14
        .type           triton_poi_fused_cat_14,@function
        .size           triton_poi_fused_cat_14,(.L_x_1 - triton_poi_fused_cat_14)
        .other          triton_poi_fused_cat_14,@"STO_CUDA_ENTRY STV_DEFAULT"
triton_poi_fused_cat_14:
.text.triton_poi_fused_cat_14:
[----:B------:R-:W0:Y:S01]  /*0000*/  LDC R1, c[0x0][0x28] ;  /* 0x00000a00ff017b82 */ /* 0x000e220000000800 */
[----:B------:R-:W1:Y:S01]  /*0010*/  S2R R0, SR_TID.X ;  /* 0x0000000000007919 */ /* 0x000e620000002100 */
[----:B------:R-:W-:Y:S01]  /*0020*/  IMAD.MOV.U32 R4, RZ, RZ, RZ ;  /* 0x000000ffff047224 */ /* 0x000fe200078e00ff */
[----:B------:R-:W-:Y:S01]  /*0030*/  ULDC.64 UR4, c[0x0][0x208] ;  /* 0x0000820000047ab9 */ /* 0x000fe20000000a00 */
[----:B------:R-:W2:Y:S01]  /*0040*/  S2R R11, SR_CTAID.X ;  /* 0x00000000000b7919 */ /* 0x000ea20000002500 */
[----:B------:R-:W-:Y:S01]  /*0050*/  CS2R R14, SRZ ;  /* 0x00000000000e7805 */ /* 0x000fe2000001ff00 */
[----:B------:R-:W-:Y:S02]  /*0060*/  IMAD.MOV.U32 R6, RZ, RZ, RZ ;  /* 0x000000ffff067224 */ /* 0x000fe400078e00ff */
[----:B------:R-:W3:Y:S01]  /*0070*/  LDC.64 R16, c[0x0][0x220] ;  /* 0x00008800ff107b82 */ /* 0x000ee20000000a00 */
[----:B------:R-:W-:Y:S01]  /*0080*/  ULDC.64 UR6, c[0x0][0x218] ;  /* 0x0000860000067ab9 */ /* 0x000fe20000000a00 */
[----:B-1----:R-:W-:-:S05]  /*0090*/  IMAD.SHL.U32 R0, R0, 0x2, RZ ;  /* 0x0000000200007824 */ /* 0x002fca00078e00ff */
[----:B------:R-:W-:-:S05]  /*00a0*/  LOP3.LUT R0, R0, 0x1fe, RZ, 0xc0, !PT ;  /* 0x000001fe00007812 */ /* 0x000fca00078ec0ff */
[----:B--2---:R-:W-:-:S05]  /*00b0*/  IMAD R7, R11, 0x200, R0 ;  /* 0x000002000b077824 */ /* 0x004fca00078e0200 */
[----:B------:R-:W-:Y:S02]  /*00c0*/  SHF.R.S32.HI R3, RZ, 0x1f, R7 ;  /* 0x0000001fff037819 */ /* 0x000fe40000011407 */
[----:B------:R-:W-:Y:S02]  /*00d0*/  ISETP.GE.AND P0, PT, R7, 0x13800, PT ;  /* 0x000138000700780c */ /* 0x000fe40003f06270 */
[----:B------:R-:W-:Y:S02]  /*00e0*/  LEA.HI R8, R3, R7, RZ, 0x8 ;  /* 0x0000000703087211 */ /* 0x000fe400078f40ff */
[----:B------:R-:W1:Y:S02]  /*00f0*/  LDC.64 R2, c[0x0][0x228] ;  /* 0x00008a00ff027b82 */ /* 0x000e640000000a00 */
[----:B------:R-:W-:-:S05]  /*0100*/  SHF.R.S32.HI R5, RZ, 0x8, R8 ;  /* 0x00000008ff057819 */ /* 0x000fca0000011408 */
[----:B------:R-:W-:-:S05]  /*0110*/  IMAD.HI R0, R5, -0x2df2df2d, R4 ;  /* 0xd20d20d305007827 */ /* 0x000fca00078e0204 */
[----:B------:R-:W-:-:S04]  /*0120*/  SHF.R.U32.HI R9, RZ, 0x1f, R0 ;  /* 0x0000001fff097819 */ /* 0x000fc80000011600 */
[----:B------:R-:W-:Y:S01]  /*0130*/  LEA.HI.SX32 R9, R0, R9, 0x1a ;  /* 0x0000000900097211 */ /* 0x000fe200078fd2ff */
[----:B------:R-:W-:-:S04]  /*0140*/  IMAD.MOV.U32 R0, RZ, RZ, RZ ;  /* 0x000000ffff007224 */ /* 0x000fc800078e00ff */
[----:B------:R-:W-:-:S04]  /*0150*/  IMAD R21, R9, -0x4e, R5 ;  /* 0xffffffb209157824 */ /* 0x000fc800078e0205 */
[C---:B-1----:R-:W-:Y:S01]  /*0160*/  IMAD.WIDE R2, R21.reuse, 0x4, R2 ;  /* 0x0000000415027825 */ /* 0x042fe200078e0202 */
[----:B------:R-:W-:-:S13]  /*0170*/  ISETP.GT.AND P3, PT, R21, 0x33, !P0 ;  /* 0x000000331500780c */ /* 0x000fda0004764270 */
[----:B------:R-:W2:Y:S01]  /*0180*/  @P3 LDG.E.EL R0, desc[UR4][R2.64+-0xd0] ;  /* 0xffff300402003981 */ /* 0x000ea2000c2e1900 */
[----:B------:R-:W-:-:S03]  /*0190*/  SHF.R.S32.HI R5, RZ, 0x16, R11 ;  /* 0x00000016ff057819 */ /* 0x000fc6000001140b */
[----:B------:R1:W4:Y:S01]  /*01a0*/  @P3 LDG.E.EL R14, desc[UR4][R2.64+-0xd0] ;  /* 0xffff3004020e3981 */ /* 0x000322000c2e1900 */
[----:B------:R-:W-:Y:S01]  /*01b0*/  IMAD.HI R6, R7, -0x2df2df2d, R6 ;  /* 0xd20d20d307067827 */ /* 0x000fe200078e0206 */
[----:B------:R-:W-:-:S03]  /*01c0*/  SGXT R5, R5, 0x1 ;  /* 0x000000010505781a */ /* 0x000fc60000000200 */
[----:B------:R-:W-:Y:S01]  /*01d0*/  VIADD R4, R7, 0x1 ;  /* 0x0000000107047836 */ /* 0x000fe20000000000 */
[----:B------:R-:W-:Y:S01]  /*01e0*/  SHF.R.U32.HI R11, RZ, 0x1f, R6 ;  /* 0x0000001fff0b7819 */ /* 0x000fe20000011606 */
[----:B---3--:R-:W-:-:S03]  /*01f0*/  IMAD.WIDE R16, R21, 0x4, R16 ;  /* 0x0000000415107825 */ /* 0x008fc600078e0210 */
[----:B------:R-:W-:Y:S01]  /*0200*/  LEA.HI R9, R5, R4, RZ, 0x8 ;  /* 0x0000000405097211 */ /* 0x000fe200078f40ff */
[----:B------:R-:W-:Y:S01]  /*0210*/  IMAD.MOV.U32 R20, RZ, RZ, RZ ;  /* 0x000000ffff147224 */ /* 0x000fe200078e00ff */
[----:B------:R-:W-:Y:S02]  /*0220*/  LEA.HI.SX32 R6, R6, R11, 0x12 ;  /* 0x0000000b06067211 */ /* 0x000fe400078f92ff */
[----:B------:R-:W-:Y:S02]  /*0230*/  LOP3.LUT R5, R8, 0x7fffff00, RZ, 0xc0, !PT ;  /* 0x7fffff0008057812 */ /* 0x000fe400078ec0ff */
[----:B------:R-:W-:Y:S01]  /*0240*/  LOP3.LUT R9, R9, 0x7fffff00, RZ, 0xc0, !PT ;  /* 0x7fffff0009097812 */ /* 0x000fe200078ec0ff */
[----:B------:R-:W-:Y:S01]  /*0250*/  IMAD R8, R6, 0x1a00, RZ ;  /* 0x00001a0006087824 */ /* 0x000fe200078e02ff */
[----:B------:R-:W-:Y:S01]  /*0260*/  SHF.R.S32.HI R11, RZ, 0x1f, R21 ;  /* 0x0000001fff0b7819 */ /* 0x000fe20000011415 */
[----:B------:R-:W-:Y:S01]  /*0270*/  IMAD.IADD R5, R7, 0x1, -R5 ;  /* 0x0000000107057824 */ /* 0x000fe200078e0a05 */
[----:B------:R-:W3:Y:S01]  /*0280*/  @P3 LDG.E.EL R20, desc[UR4][R16.64+-0xd0] ;  /* 0xffff300410143981 */ /* 0x000ee2000c2e1900 */
[----:B------:R-:W-:Y:S01]  /*0290*/  IMAD.IADD R9, R4, 0x1, -R9 ;  /* 0x0000000104097824 */ /* 0x000fe200078e0a09 */
[----:B------:R-:W-:Y:S01]  /*02a0*/  IADD3 R4, P1, R21, R8, RZ ;  /* 0x0000000815047210 */ /* 0x000fe20007f3e0ff */
[----:B-1----:R-:W-:-:S02]  /*02b0*/  IMAD R2, R5, 0x1a, RZ ;  /* 0x0000001a05027824 */ /* 0x002fc400078e02ff */
[----:B------:R-:W-:Y:S01]  /*02c0*/  IMAD R3, R9, 0x1a, RZ ;  /* 0x0000001a09037824 */ /* 0x000fe200078e02ff */
[----:B------:R-:W-:Y:S02]  /*02d0*/  LEA.HI.X.SX32 R10, R8, R11, 0x1, P1 ;  /* 0x0000000b080a7211 */ /* 0x000fe400008f0eff */
[----:B------:R-:W-:Y:S01]  /*02e0*/  IADD3 R13, P1, R2, R4, RZ ;  /* 0x00000004020d7210 */ /* 0x000fe20007f3e0ff */
[----:B------:R-:W1:Y:S01]  /*02f0*/  LDC.64 R8, c[0x0][0x230] ;  /* 0x00008c00ff087b82 */ /* 0x000e620000000a00 */
[----:B------:R-:W-:Y:S02]  /*0300*/  IADD3 R11, P2, R3, R4, RZ ;  /* 0x00000004030b7210 */ /* 0x000fe40007f5e0ff */
[-C--:B------:R-:W-:Y:S02]  /*0310*/  LEA.HI.X.SX32 R18, R2, R10.reuse, 0x1, P1 ;  /* 0x0000000a02127211 */ /* 0x080fe400008f0eff */
[----:B------:R-:W-:Y:S02]  /*0320*/  LEA.HI.X.SX32 R2, R3, R10, 0x1, P2 ;  /* 0x0000000a03027211 */ /* 0x000fe400010f0eff */
[----:B------:R-:W-:Y:S01]  /*0330*/  LEA R10, P2, R11, UR6, 0x2 ;  /* 0x000000060b0a7c11 */ /* 0x000fe2000f8410ff */
[----:B------:R-:W5:Y:S01]  /*0340*/  LDC.64 R4, c[0x0][0x238] ;  /* 0x00008e00ff047b82 */ /* 0x000f620000000a00 */
[----:B------:R-:W-:-:S02]  /*0350*/  LEA R12, P1, R13, UR6, 0x2 ;  /* 0x000000060d0c7c11 */ /* 0x000fc4000f8210ff */
[----:B------:R-:W-:Y:S02]  /*0360*/  LEA.HI.X R11, R11, UR7, R2, 0x2, P2 ;  /* 0x000000070b0b7c11 */ /* 0x000fe400090f1402 */
[----:B------:R-:W-:Y:S02]  /*0370*/  LEA.HI.X R13, R13, UR7, R18, 0x2, P1 ;  /* 0x000000070d0d7c11 */ /* 0x000fe400088f1412 */
[----:B------:R-:W-:Y:S01]  /*0380*/  CS2R R18, SRZ ;  /* 0x0000000000127805 */ /* 0x000fe2000001ff00 */
[----:B------:R-:W5:Y:S01]  /*0390*/  LDC.64 R2, c[0x0][0x210] ;  /* 0x00008400ff027b82 */ /* 0x000f620000000a00 */
[----:B------:R-:W-:Y:S01]  /*03a0*/  ISETP.GE.AND P1, PT, R21, 0x34, PT ;  /* 0x000000341500780c */ /* 0x000fe20003f26270 */
[----:B------:R1:W3:Y:S04]  /*03b0*/  @P3 LDG.E.EL R15, desc[UR4][R12.64+-0xd0] ;  /* 0xffff30040c0f3981 */ /* 0x0002e8000c2e1900 */
[----:B------:R-:W3:Y:S01]  /*03c0*/  @P3 LDG.E.EL R19, desc[UR4][R16.64+-0xd0] ;  /* 0xffff300410133981 */ /* 0x000ee2000c2e1900 */
[----:B------:R-:W-:Y:S01]  /*03d0*/  ISETP.LT.AND P2, PT, R7, 0x13800, !P1 ;  /* 0x000138000700780c */ /* 0x000fe20004f41270 */
[----:B-1----:R-:W-:-:S02]  /*03e0*/  IMAD.WIDE R8, R21, 0x4, R8 ;  /* 0x0000000415087825 */ /* 0x002fc400078e0208 */
[----:B------:R1:W3:Y:S01]  /*03f0*/  @P3 LDG.E.EL R18, desc[UR4][R10.64+-0xd0] ;  /* 0xffff30040a123981 */ /* 0x0002e2000c2e1900 */
[----:B------:R-:W-:Y:S01]  /*0400*/  CS2R R22, SRZ ;  /* 0x0000000000167805 */ /* 0x000fe2000001ff00 */
[C---:B------:R-:W-:Y:S02]  /*0410*/  IMAD R13, R6.reuse, -0x4e00, R7 ;  /* 0xffffb200060d7824 */ /* 0x040fe400078e0207 */
[----:B------:R-:W-:Y:S02]  /*0420*/  IMAD.MOV.U32 R7, RZ, RZ, RZ ;  /* 0x000000ffff077224 */ /* 0x000fe400078e00ff */
[----:B-----5:R-:W-:Y:S01]  /*0430*/  IMAD.WIDE R4, R21, 0x4, R4 ;  /* 0x0000000415047825 */ /* 0x020fe200078e0204 */
[----:B------:R-:W5:Y:S03]  /*0440*/  @P3 LDG.E.EL R23, desc[UR4][R8.64+-0xd0] ;  /* 0xffff300408173981 */ /* 0x000f66000c2e1900 */
[----:B------:R-:W-:Y:S01]  /*0450*/  IMAD.MOV.U32 R21, RZ, RZ, RZ ;  /* 0x000000ffff157224 */ /* 0x000fe200078e00ff */
[----:B------:R-:W5:Y:S01]  /*0460*/  @P3 LDG.E.EL R22, desc[UR4][R4.64+-0xd0] ;  /* 0xffff300404163981 */ /* 0x000f62000c2e1900 */
[----:B------:R-:W-:-:S03]  /*0470*/  IMAD R13, R6, 0x3400, R13 ;  /* 0x00003400060d7824 */ /* 0x000fc600078e020d */
[----:B------:R-:W5:Y:S01]  /*0480*/  @P3 LDG.E.EL R7, desc[UR4][R4.64+-0xd0] ;  /* 0xffff300404073981 */ /* 0x000f62000c2e1900 */
[----:B-1----:R-:W-:-:S03]  /*0490*/  CS2R R10, SRZ ;  /* 0x00000000000a7805 */ /* 0x002fc6000001ff00 */
[----:B------:R1:W5:Y:S01]  /*04a0*/  @P3 LDG.E.EL R21, desc[UR4][R8.64+-0xd0] ;  /* 0xffff300408153981 */ /* 0x000362000c2e1900 */
[----:B0-----:R-:W-:-:S05]  /*04b0*/  IMAD.WIDE R2, R13, 0x4, R2 ;  /* 0x000000040d027825 */ /* 0x001fca00078e0202 */
[----:B------:R0:W5:Y:S01]  /*04c0*/  @P2 LDG.E.64 R10, desc[UR4][R2.64] ;  /* 0x00000004020a2981 */ /* 0x000162000c1e1b00 */
[----:B-1----:R-:W-:Y:S01]  /*04d0*/  IMAD.MOV.U32 R9, RZ, RZ, 0x3e800000 ;  /* 0x3e800000ff097424 */ /* 0x002fe200078e00ff */
[----:B0-----:R-:W0:Y:S01]  /*04e0*/  LDC.64 R2, c[0x0][0x240] ;  /* 0x00009000ff027b82 */ /* 0x001e220000000a00 */
[----:B------:R-:W-:-:S04]  /*04f0*/  IMAD R13, R6, 0x3400, R13 ;  /* 0x00003400060d7824 */ /* 0x000fc800078e020d */
[----:B0-----:R-:W-:Y:S01]  /*0500*/  IMAD.WIDE R2, R13, 0x4, R2 ;  /* 0x000000040d027825 */ /* 0x001fe200078e0202 */
[----:B--2---:R-:W-:-:S05]  /*0510*/  SEL R0, R0, RZ, P3 ;  /* 0x000000ff00007207 */ /* 0x004fca0001800000 */
[----:B------:R-:W-:Y:S01]  /*0520*/  FADD R0, R0, 9.9999997473787516356e-06 ;  /* 0x3727c5ac00007421 */ /* 0x000fe20000000000 */
[----:B----4-:R-:W-:-:S03]  /*0530*/  SEL R14, R14, RZ, P3 ;  /* 0x000000ff0e0e7207 */ /* 0x010fc60001800000 */
[----:B------:R-:W0:Y:S02]  /*0540*/  MUFU.SQRT R12, R0 ;  /* 0x00000000000c7308 */ /* 0x000e240000002000 */
[----:B------:R-:W-:-:S06]  /*0550*/  FADD R14, R14, 9.9999997473787516356e-06 ;  /* 0x3727c5ac0e0e7421 */ /* 0x000fcc0000000000 */
[----:B------:R-:W1:Y:S01]  /*0560*/  MUFU.SQRT R8, R14 ;  /* 0x0000000e00087308 */ /* 0x000e620000002000 */
[C---:B0-----:R-:W-:Y:S02]  /*0570*/  FSETP.GT.AND P6, PT, R12.reuse, 8.50705917302346158658e+37, PT ;  /* 0x7e8000000c00780b */ /* 0x041fe40003fc4000 */
[----:B------:R-:W-:Y:S02]  /*0580*/  FSETP.GEU.AND P4, PT, R12, 1.175494350822287508e-38, PT ;  /* 0x008000000c00780b */ /* 0x000fe40003f8e000 */
[----:B------:R-:W-:Y:S02]  /*0590*/  FSEL R5, R9, 1, P6 ;  /* 0x3f80000009057808 */ /* 0x000fe40003000000 */
[----:B-1----:R-:W-:-:S07]  /*05a0*/  FSETP.GT.AND P5, PT, R8, 8.50705917302346158658e+37, PT ;  /* 0x7e8000000800780b */ /* 0x002fce0003fa4000 */
[----:B------:R-:W-:Y:S01]  /*05b0*/  @P6 FMUL R12, R12, 0.25 ;  /* 0x3e8000000c0c6820 */ /* 0x000fe20000400000 */
[----:B------:R-:W-:-:S03]  /*05c0*/  FSETP.GEU.AND P6, PT, R8, 1.175494350822287508e-38, PT ;  /* 0x008000000800780b */ /* 0x000fc60003fce000 */
[----:B------:R-:W-:Y:S02]  /*05d0*/  @!P4 FMUL R12, R12, 16777216 ;  /* 0x4b8000000c0cc820 */ /* 0x000fe40000400000 */
[----:B------:R-:W-:-:S04]  /*05e0*/  @P5 FMUL R8, R8, 0.25 ;  /* 0x3e80000008085820 */ /* 0x000fc80000400000 */
[----:B------:R-:W0:Y:S04]  /*05f0*/  MUFU.RCP R12, R12 ;  /* 0x0000000c000c7308 */ /* 0x000e280000001000 */
[----:B------:R-:W-:-:S06]  /*0600*/  @!P6 FMUL R8, R8, 16777216 ;  /* 0x4b8000000808e820 */ /* 0x000fcc0000400000 */
[----:B------:R-:W1:Y:S01]  /*0610*/  MUFU.RCP R8, R8 ;  /* 0x0000000800087308 */ /* 0x000e620000001000 */
[----:B------:R-:W-:Y:S01]  /*0620*/  FSEL R9, R9, 1, P5 ;  /* 0x3f80000009097808 */ /* 0x000fe20002800000 */
[----:B------:R-:W-:Y:S01]  /*0630*/  @!P4 FMUL R5, R5, 16777216 ;  /* 0x4b8000000505c820 */ /* 0x000fe20000400000 */
[----:B---3--:R-:W-:Y:S02]  /*0640*/  SEL R19, R19, RZ, P3 ;  /* 0x000000ff13137207 */ /* 0x008fe40001800000 */
[----:B------:R-:W-:Y:S01]  /*0650*/  SEL R4, R15, RZ, P3 ;  /* 0x000000ff0f047207 */ /* 0x000fe20001800000 */
[----:B------:R-:W-:Y:S01]  /*0660*/  @!P6 FMUL R9, R9, 16777216 ;  /* 0x4b8000000909e820 */ /* 0x000fe20000400000 */
[----:B------:R-:W-:Y:S02]  /*0670*/  SEL R15, R20, RZ, P3 ;  /* 0x000000ff140f7207 */ /* 0x000fe40001800000 */
[----:B------:R-:W-:Y:S01]  /*0680*/  SEL R0, R18, RZ, P3 ;  /* 0x000000ff12007207 */ /* 0x000fe20001800000 */
[----:B------:R-:W-:Y:S01]  /*0690*/  FADD R4, R4, -R19 ;  /* 0x8000001304047221 */ /* 0x000fe20000000000 */
[----:B0-----:R-:W-:-:S03]  /*06a0*/  FMUL R5, R12, R5 ;  /* 0x000000050c057220 */ /* 0x001fc60000400000 */
[----:B------:R-:W-:Y:S01]  /*06b0*/  FADD R0, R0, -R15 ;  /* 0x8000000f00007221 */ /* 0x000fe20000000000 */
[----:B-1----:R-:W-:Y:S01]  /*06c0*/  FMUL R9, R8, R9 ;  /* 0x0000000908097220 */ /* 0x002fe20000400000 */
[----:B------:R-:W-:Y:S01]  /*06d0*/  FMUL R4, R4, R5 ;  /* 0x0000000504047220 */ /* 0x000fe20000400000 */
[----:B-----5:R-:W-:Y:S02]  /*06e0*/  SEL R23, R23, RZ, P3 ;  /* 0x000000ff17177207 */ /* 0x020fe40001800000 */
[----:B------:R-:W-:Y:S01]  /*06f0*/  SEL R5, R22, RZ, P3 ;  /* 0x000000ff16057207 */ /* 0x000fe20001800000 */
[----:B------:R-:W-:Y:S01]  /*0700*/  FMUL R8, R0, R9 ;  /* 0x0000000900087220 */ /* 0x000fe20000400000 */
[----:B------:R-:W-:Y:S02]  /*0710*/  SEL R21, R21, RZ, P3 ;  /* 0x000000ff15157207 */ /* 0x000fe40001800000 */
[----:B------:R-:W-:-:S03]  /*0720*/  SEL R7, R7, RZ, P3 ;  /* 0x000000ff07077207 */ /* 0x000fc60001800000 */
[----:B------:R-:W-:Y:S02]  /*0730*/  FFMA R0, R4, R21, R5 ;  /* 0x0000001504007223 */ /* 0x000fe40000000005 */
[----:B------:R-:W-:Y:S01]  /*0740*/  FFMA R7, R8, R23, R7 ;  /* 0x0000001708077223 */ /* 0x000fe20000000007 */
[----:B------:R-:W-:Y:S02]  /*0750*/  SEL R10, R10, RZ, P2 ;  /* 0x000000ff0a0a7207 */ /* 0x000fe40001000000 */
[----:B------:R-:W-:Y:S02]  /*0760*/  SEL R11, R11, RZ, P2 ;  /* 0x000000ff0b0b7207 */ /* 0x000fe40001000000 */
[C---:B------:R-:W-:Y:S02]  /*0770*/  FSETP.GEU.AND P2, PT, R0.reuse, RZ, PT ;  /* 0x000000ff0000720b */ /* 0x040fe40003f4e000 */
[----:B------:R-:W-:Y:S02]  /*0780*/  FSETP.GEU.AND P3, PT, R7, RZ, PT ;  /* 0x000000ff0700720b */ /* 0x000fe40003f6e000 */
[----:B------:R-:W-:-:S02]  /*0790*/  @P1 FSEL R10, R0, RZ, P2 ;  /* 0x000000ff000a1208 */ /* 0x000fc40001000000 */
[----:B------:R-:W-:Y:S01]  /*07a0*/  @P1 FSEL R11, R7, RZ, P3 ;  /* 0x000000ff070b1208 */ /* 0x000fe20001800000 */
[----:B------:R-:W-:Y:S08]  /*07b0*/  @P0 EXIT ;  /* 0x000000000000094d */ /* 0x000ff00003800000 */
[----:B------:R-:W-:Y:S01]  /*07c0*/  STG.E.64 desc[UR4][R2.64], R10 ;  /* 0x0000000a02007986 */ /* 0x000fe2000c101b04 */
[----:B------:R-:W-:Y:S05]  /*07d0*/  EXIT ;  /* 0x000000000000794d */ /* 0x000fea0003800000 */
.L_x_0:
[----:B------:R-:W-:-:S00]  /*07e0*/  BRA `(.L_x_0) ;  /* 0xfffffffc00fc7947 */ /* 0x000fc0000383ffff */
[----:B------:R-:W-:-:S00]  /*07f0*/  NOP ;  /* 0x0000000000007918 */ /* 0x000fc00000000000 */
        /* <DEDUP_REMOVED lines=8> */
.L_x_1:


//--------------------- .nv.global.init           --------------------------
	.section	.nv.global.init,"aw",@progbits
.nv.global.init:
	.type		_$_str,@object
	.size		_$_str,(_$_str_$_2 - _$_str)
_$_str:
        /*0000*/ 	.byte	0x5f, 0x5f, 0x43, 0x55, 0x44, 0x41, 0x5f, 0x46, 0x54, 0x5a, 0x00
	.type		_$_str_$_2,@object
	.size		_$_str_$_2,(.L_1 - _$_str_$_2)
_$_str_$_2:
        /*000b*/ 	.byte	0x5f, 0x5f, 0x43, 0x55, 0x44, 0x41, 0x5f, 0x50, 0x52, 0x45, 0x43, 0x5f, 0x53, 0x51, 0x52, 0x54
        /*001b*/ 	.byte	0x00
.L_1:


//--------------------- .nv.constant0.triton_poi_fused_cat_14 --------------------------
	.section	.nv.constant0.triton_poi_fused_cat_14,"a",@progbits
	.sectionflags	@""
	.align	4
.nv.constant0.triton_poi_fused_cat_14:
	.zero		588
